//
// Generated by NVIDIA NVVM Compiler
//
// Compiler Build ID: CL-36424714
// Cuda compilation tools, release 13.0, V13.0.88
// Based on NVVM 20.0.0
//

.version 9.0
.target sm_100
.address_size 64

	// .globl	_single_leg_search

.visible .entry _single_leg_search(
	.param .u32 _single_leg_search_param_0,
	.param .u64 .ptr .align 1 _single_leg_search_param_1,
	.param .u64 .ptr .align 1 _single_leg_search_param_2,
	.param .u64 .ptr .align 1 _single_leg_search_param_3,
	.param .u64 .ptr .align 1 _single_leg_search_param_4,
	.param .u64 .ptr .align 1 _single_leg_search_param_5,
	.param .u64 .ptr .align 1 _single_leg_search_param_6,
	.param .u64 .ptr .align 1 _single_leg_search_param_7,
	.param .u64 .ptr .align 1 _single_leg_search_param_8
)
{
	.reg .pred 	%p<6>;
	.reg .b32 	%r<18>;
	.reg .b32 	%f<4>;
	.reg .b64 	%rd<38>;

	ld.param.u32 	%r7, [_single_leg_search_param_0];
	ld.param.u64 	%rd4, [_single_leg_search_param_1];
	ld.param.u64 	%rd5, [_single_leg_search_param_2];
	ld.param.u64 	%rd6, [_single_leg_search_param_3];
	ld.param.u64 	%rd7, [_single_leg_search_param_4];
	ld.param.u64 	%rd8, [_single_leg_search_param_5];
	ld.param.u64 	%rd9, [_single_leg_search_param_6];
	ld.param.u64 	%rd10, [_single_leg_search_param_7];
	ld.param.u64 	%rd11, [_single_leg_search_param_8];
	cvta.to.global.u64 	%rd1, %rd11;
	mov.u32 	%r8, %ntid.x;
	mov.u32 	%r9, %ctaid.x;
	mov.u32 	%r10, %tid.x;
	mad.lo.s32 	%r1, %r8, %r9, %r10;
	setp.ge.u32 	%p1, %r1, %r7;
	@%p1 bra 	$L__BB0_7;
	cvta.to.global.u64 	%rd12, %rd9;
	mul.wide.u32 	%rd13, %r1, 4;
	add.s64 	%rd14, %rd12, %rd13;
	ld.global.u32 	%r2, [%rd14];
	setp.eq.s32 	%p2, %r2, 0;
	@%p2 bra 	$L__BB0_7;
	setp.ne.s32 	%p3, %r2, -1;
	mul.wide.u32 	%rd15, %r1, 8;
	add.s64 	%rd2, %rd1, %rd15;
	@%p3 bra 	$L__BB0_4;
	ld.global.u32 	%r17, [%rd2];
	bra.uni 	$L__BB0_5;
$L__BB0_4:
	ld.global.u32 	%r17, [%rd2+4];
$L__BB0_5:
	cvta.to.global.u64 	%rd18, %rd8;
	mul.wide.u32 	%rd19, %r17, 4;
	add.s64 	%rd20, %rd18, %rd19;
	ld.global.u32 	%r11, [%rd20];
	cvta.to.global.u64 	%rd21, %rd5;
	mul.wide.u32 	%rd22, %r11, 4;
	add.s64 	%rd23, %rd21, %rd22;
	ld.global.u32 	%r6, [%rd23];
	cvta.to.global.u64 	%rd24, %rd6;
	mul.wide.u32 	%rd25, %r11, 8;
	add.s64 	%rd3, %rd24, %rd25;
	setp.eq.s32 	%p4, %r6, 0;
	@%p4 bra 	$L__BB0_7;
	setp.eq.s32 	%p5, %r2, -1;
	ld.global.u64 	%rd26, [%rd3];
	cvta.to.global.u64 	%rd27, %rd10;
	add.s64 	%rd29, %rd27, %rd13;
	ld.global.f32 	%f1, [%rd29];
	cvt.rn.f32.u32 	%f2, %r6;
	mul.f32 	%f3, %f1, %f2;
	cvt.rzi.u32.f32 	%r12, %f3;
	cvt.u64.u32 	%rd30, %r12;
	add.s64 	%rd31, %rd26, %rd30;
	cvta.to.global.u64 	%rd32, %rd4;
	shl.b64 	%rd33, %rd31, 2;
	add.s64 	%rd34, %rd32, %rd33;
	ld.global.u32 	%r13, [%rd34];
	cvta.to.global.u64 	%rd35, %rd7;
	mul.wide.u32 	%rd36, %r13, 4;
	add.s64 	%rd37, %rd35, %rd36;
	ld.global.u32 	%r14, [%rd37];
	selp.b32 	%r15, %r14, %r17, %p5;
	selp.b32 	%r16, %r17, %r14, %p5;
	st.global.v2.u32 	[%rd2], {%r16, %r15};
$L__BB0_7:
	ret;

}


// ===== COMPILED SASS (sm_100) =====

	.target	sm_100

	.elftype	@"ET_EXEC"


//--------------------- .note.nv.tkinfo           --------------------------
	.section	.note.nv.tkinfo,"",@"SHT_NOTE"
	.sectionflags	@"SHF_NOTE_NV_TKINFO"
	.tkinfo
        /*0018*/ 	.word	0x00000002
        /*0030*/ 	.string	""
        /*0030*/ 	.string	"ptxas"
        /*0030*/ 	.string	"Cuda compilation tools, release 13.0, V13.0.88"
        /*0030*/ 	.string	"Build cuda_13.0.r13.0/compiler.36424714_0"
        /*0030*/ 	.string	"-arch sm_100 -m 64 "



//--------------------- .note.nv.cuinfo           --------------------------
	.section	.note.nv.cuinfo,"",@"SHT_NOTE"
	.sectionflags	@"SHF_NOTE_NV_CUINFO"
        /*0018*/ 	.short	0x0002
        /*001a*/ 	.short	0x0064
        /*001c*/ 	.short	0x0082
	.zero		2


//--------------------- .nv.info                  --------------------------
	.section	.nv.info,"",@"SHT_CUDA_INFO"
	.align	4


	//----- nvinfo : EIATTR_REGCOUNT
	.align		4
        /*0000*/ 	.byte	0x04, 0x2f
        /*0002*/ 	.short	(.L_1 - .L_0)
	.align		4
.L_0:
        /*0004*/ 	.word	index@(_single_leg_search)
        /*0008*/ 	.word	0x00000010


	//----- nvinfo : EIATTR_FRAME_SIZE
	.align		4
.L_1:
        /*000c*/ 	.byte	0x04, 0x11
        /*000e*/ 	.short	(.L_3 - .L_2)
	.align		4
.L_2:
        /*0010*/ 	.word	index@(_single_leg_search)
        /*0014*/ 	.word	0x00000000


	//----- nvinfo : EIATTR_MIN_STACK_SIZE
	.align		4
.L_3:
        /*0018*/ 	.byte	0x04, 0x12
        /*001a*/ 	.short	(.L_5 - .L_4)
	.align		4
.L_4:
        /*001c*/ 	.word	index@(_single_leg_search)
        /*0020*/ 	.word	0x00000000
.L_5:


//--------------------- .nv.compat                --------------------------
	.section	.nv.compat,"",@"SHT_CUDA_COMPAT_INFO"
	.align	4
        /*0000*/ 	.byte	0x02, 0x09, 0x00, 0x00, 0x02, 0x02, 0x01, 0x00, 0x02, 0x05, 0x05, 0x00, 0x03, 0x07, 0x01, 0x01
        /*0010*/ 	.byte	0x02, 0x03, 0x00, 0x00, 0x02, 0x06, 0x01, 0x00, 0x04, 0x0b, 0x08, 0x00, 0x09, 0x00, 0x00, 0x00
        /*0020*/ 	.byte	0x00, 0x00, 0x00, 0x00


//--------------------- .nv.info._single_leg_search --------------------------
	.section	.nv.info._single_leg_search,"",@"SHT_CUDA_INFO"
	.sectionflags	@""
	.align	4


	//----- nvinfo : EIATTR_CUDA_API_VERSION
	.align		4
        /*0000*/ 	.byte	0x04, 0x37
        /*0002*/ 	.short	(.L_7 - .L_6)
.L_6:
        /*0004*/ 	.word	0x00000082


	//----- nvinfo : EIATTR_KPARAM_INFO
	.align		4
.L_7:
        /*0008*/ 	.byte	0x04, 0x17
        /*000a*/ 	.short	(.L_9 - .L_8)
.L_8:
        /*000c*/ 	.word	0x00000000
        /*0010*/ 	.short	0x0008
        /*0012*/ 	.short	0x0040
        /*0014*/ 	.byte	0x00, 0xf5, 0x21, 0x00


	//----- nvinfo : EIATTR_KPARAM_INFO
	.align		4
.L_9:
        /*0018*/ 	.byte	0x04, 0x17
        /*001a*/ 	.short	(.L_11 - .L_10)
.L_10:
        /*001c*/ 	.word	0x00000000
        /*0020*/ 	.short	0x0007
        /*0022*/ 	.short	0x0038
        /*0024*/ 	.byte	0x00, 0xf5, 0x21, 0x00


	//----- nvinfo : EIATTR_KPARAM_INFO
	.align		4
.L_11:
        /*0028*/ 	.byte	0x04, 0x17
        /*002a*/ 	.short	(.L_13 - .L_12)
.L_12:
        /*002c*/ 	.word	0x00000000
        /*0030*/ 	.short	0x0006
        /*0032*/ 	.short	0x0030
        /*0034*/ 	.byte	0x00, 0xf5, 0x21, 0x00


	//----- nvinfo : EIATTR_KPARAM_INFO
	.align		4
.L_13:
        /*0038*/ 	.byte	0x04, 0x17
        /*003a*/ 	.short	(.L_15 - .L_14)
.L_14:
        /*003c*/ 	.word	0x00000000
        /*0040*/ 	.short	0x0005
        /*0042*/ 	.short	0x0028
        /*0044*/ 	.byte	0x00, 0xf5, 0x21, 0x00


	//----- nvinfo : EIATTR_KPARAM_INFO
	.align		4
.L_15:
        /*0048*/ 	.byte	0x04, 0x17
        /*004a*/ 	.short	(.L_17 - .L_16)
.L_16:
        /*004c*/ 	.word	0x00000000
        /*0050*/ 	.short	0x0004
        /*0052*/ 	.short	0x0020
        /*0054*/ 	.byte	0x00, 0xf5, 0x21, 0x00


	//----- nvinfo : EIATTR_KPARAM_INFO
	.align		4
.L_17:
        /*0058*/ 	.byte	0x04, 0x17
        /*005a*/ 	.short	(.L_19 - .L_18)
.L_18:
        /*005c*/ 	.word	0x00000000
        /*0060*/ 	.short	0x0003
        /*0062*/ 	.short	0x0018
        /*0064*/ 	.byte	0x00, 0xf5, 0x21, 0x00


	//----- nvinfo : EIATTR_KPARAM_INFO
	.align		4
.L_19:
        /*0068*/ 	.byte	0x04, 0x17
        /*006a*/ 	.short	(.L_21 - .L_20)
.L_20:
        /*006c*/ 	.word	0x00000000
        /*0070*/ 	.short	0x0002
        /*0072*/ 	.short	0x0010
        /*0074*/ 	.byte	0x00, 0xf5, 0x21, 0x00


	//----- nvinfo : EIATTR_KPARAM_INFO
	.align		4
.L_21:
        /*0078*/ 	.byte	0x04, 0x17
        /*007a*/ 	.short	(.L_23 - .L_22)
.L_22:
        /*007c*/ 	.word	0x00000000
        /*0080*/ 	.short	0x0001
        /*0082*/ 	.short	0x0008
        /*0084*/ 	.byte	0x00, 0xf5, 0x21, 0x00


	//----- nvinfo : EIATTR_KPARAM_INFO
	.align		4
.L_23:
        /*0088*/ 	.byte	0x04, 0x17
        /*008a*/ 	.short	(.L_25 - .L_24)
.L_24:
        /*008c*/ 	.word	0x00000000
        /*0090*/ 	.short	0x0000
        /*0092*/ 	.short	0x0000
        /*0094*/ 	.byte	0x00, 0xf0, 0x11, 0x00


	//----- nvinfo : EIATTR_SPARSE_MMA_MASK
	.align		4
.L_25:
        /*0098*/ 	.byte	0x03, 0x50
        /*009a*/ 	.short	0x0000


	//----- nvinfo : EIATTR_MAXREG_COUNT
	.align		4
        /*009c*/ 	.byte	0x03, 0x1b
        /*009e*/ 	.short	0x00ff


	//----- nvinfo : EIATTR_MERCURY_ISA_VERSION
	.align		4
        /*00a0*/ 	.byte	0x03, 0x5f
        /*00a2*/ 	.short	0x0101


	//----- nvinfo : EIATTR_VRC_CTA_INIT_COUNT
	.align		4
        /*00a4*/ 	.byte	0x02, 0x4a
	.zero		1
	.zero		1


	//----- nvinfo : EIATTR_EXIT_INSTR_OFFSETS
	.align		4
        /*00a8*/ 	.byte	0x04, 0x1c
        /*00aa*/ 	.short	(.L_27 - .L_26)


	//   ....[0]....
.L_26:
        /*00ac*/ 	.word	0x00000070


	//   ....[1]....
        /*00b0*/ 	.word	0x000000d0


	//   ....[2]....
        /*00b4*/ 	.word	0x000001a0


	//   ....[3]....
        /*00b8*/ 	.word	0x00000310


	//----- nvinfo : EIATTR_CBANK_PARAM_SIZE
	.align		4
.L_27:
        /*00bc*/ 	.byte	0x03, 0x19
        /*00be*/ 	.short	0x0048


	//----- nvinfo : EIATTR_PARAM_CBANK
	.align		4
        /*00c0*/ 	.byte	0x04, 0x0a
        /*00c2*/ 	.short	(.L_29 - .L_28)
	.align		4
.L_28:
        /*00c4*/ 	.word	index@(.nv.constant0._single_leg_search)
        /*00c8*/ 	.short	0x0380
        /*00ca*/ 	.short	0x0048


	//----- nvinfo : EIATTR_SW_WAR
	.align		4
.L_29:
        /*00cc*/ 	.byte	0x04, 0x36
        /*00ce*/ 	.short	(.L_31 - .L_30)
.L_30:
        /*00d0*/ 	.word	0x00000008
.L_31:


//--------------------- .nv.callgraph             --------------------------
	.section	.nv.callgraph,"",@"SHT_CUDA_CALLGRAPH"
	.align	4
	.sectionentsize	8
	.align		4
        /*0000*/ 	.word	0x00000000
	.align		4
        /*0004*/ 	.word	0xffffffff
	.align		4
        /*0008*/ 	.word	0x00000000
	.align		4
        /*000c*/ 	.word	0xfffffffe
	.align		4
        /*0010*/ 	.word	0x00000000
	.align		4
        /*0014*/ 	.word	0xfffffffd
	.align		4
        /*0018*/ 	.word	0x00000000
	.align		4
        /*001c*/ 	.word	0xfffffffc


//--------------------- .text._single_leg_search  --------------------------
	.section	.text._single_leg_search,"ax",@progbits
	.align	128
        .global         _single_leg_search
        .type           _single_leg_search,@function
        .size           _single_leg_search,(.L_x_1 - _single_leg_search)
        .other          _single_leg_search,@"STO_CUDA_ENTRY STV_DEFAULT"
_single_leg_search:
.text._single_leg_search:
[----:B------:R-:W-:Y:S01]  /*0000*/  LDC R1, c[0x0][0x37c] ;  /* 0x0000df00ff017b82 */ /* 0x000fe20000000800 */
[----:B------:R-:W0:Y:S01]  /*0010*/  S2R R5, SR_CTAID.X ;  /* 0x0000000000057919 */ /* 0x000e220000002500 */
[----:B------:R-:W0:Y:S01]  /*0020*/  LDCU UR4, c[0x0][0x360] ;  /* 0x00006c00ff0477ac */ /* 0x000e220008000800 */
[----:B------:R-:W0:Y:S01]  /*0030*/  S2R R0, SR_TID.X ;  /* 0x0000000000007919 */ /* 0x000e220000002100 */
[----:B------:R-:W1:Y:S01]  /*0040*/  LDCU UR5, c[0x0][0x380] ;  /* 0x00007000ff0577ac */ /* 0x000e620008000800 */
[----:B0-----:R-:W-:-:S05]  /*0050*/  IMAD R5, R5, UR4, R0 ;  /* 0x0000000405057c24 */ /* 0x001fca000f8e0200 */
[----:B-1----:R-:W-:-:S13]  /*0060*/  ISETP.GE.U32.AND P0, PT, R5, UR5, PT ;  /* 0x0000000505007c0c */ /* 0x002fda000bf06070 */
[----:B------:R-:W-:Y:S05]  /*0070*/  @P0 EXIT ;  /* 0x000000000000094d */ /* 0x000fea0003800000 */
[----:B------:R-:W0:Y:S01]  /*0080*/  LDC.64 R2, c[0x0][0x3b0] ;  /* 0x0000ec00ff027b82 */ /* 0x000e220000000a00 */
[----:B------:R-:W1:Y:S01]  /*0090*/  LDCU.64 UR4, c[0x0][0x358] ;  /* 0x00006b00ff0477ac */ /* 0x000e620008000a00 */
[----:B0-----:R-:W-:-:S05]  /*00a0*/  IMAD.WIDE.U32 R2, R5, 0x4, R2 ;  /* 0x0000000405027825 */ /* 0x001fca00078e0002 */
[----:B-1----:R-:W2:Y:S02]  /*00b0*/  LDG.E R0, desc[UR4][R2.64] ;  /* 0x0000000402007981 */ /* 0x002ea4000c1e1900 */
[----:B--2---:R-:W-:-:S13]  /*00c0*/  ISETP.NE.AND P0, PT, R0, RZ, PT ;  /* 0x000000ff0000720c */ /* 0x004fda0003f05270 */
[----:B------:R-:W-:Y:S05]  /*00d0*/  @!P0 EXIT ;  /* 0x000000000000894d */ /* 0x000fea0003800000 */
[----:B------:R-:W0:Y:S01]  /*00e0*/  LDC.64 R2, c[0x0][0x3c0] ;  /* 0x0000f000ff027b82 */ /* 0x000e220000000a00 */
[----:B------:R-:W-:-:S07]  /*00f0*/  ISETP.NE.AND P0, PT, R0, -0x1, PT ;  /* 0xffffffff0000780c */ /* 0x000fce0003f05270 */
[----:B------:R-:W1:Y:S08]  /*0100*/  LDC.64 R6, c[0x0][0x3a8] ;  /* 0x0000ea00ff067b82 */ /* 0x000e700000000a00 */
[----:B------:R-:W2:Y:S01]  /*0110*/  LDC.64 R8, c[0x0][0x390] ;  /* 0x0000e400ff087b82 */ /* 0x000ea20000000a00 */
[----:B0-----:R-:W-:-:S05]  /*0120*/  IMAD.WIDE.U32 R2, R5, 0x8, R2 ;  /* 0x0000000805027825 */ /* 0x001fca00078e0002 */
[----:B------:R-:W1:Y:S04]  /*0130*/  @!P0 LDG.E R4, desc[UR4][R2.64] ;  /* 0x0000000402048981 */ /* 0x000e68000c1e1900 */
[----:B------:R-:W1:Y:S02]  /*0140*/  @P0 LDG.E R4, desc[UR4][R2.64+0x4] ;  /* 0x0000040402040981 */ /* 0x000e64000c1e1900 */
[----:B-1----:R-:W-:-:S05]  /*0150*/  IMAD.WIDE.U32 R6, R4, 0x4, R6 ;  /* 0x0000000404067825 */ /* 0x002fca00078e0006 */
[----:B------:R-:W2:Y:S02]  /*0160*/  LDG.E R13, desc[UR4][R6.64] ;  /* 0x00000004060d7981 */ /* 0x000ea4000c1e1900 */
[----:B--2---:R-:W-:-:S05]  /*0170*/  IMAD.WIDE.U32 R8, R13, 0x4, R8 ;  /* 0x000000040d087825 */ /* 0x004fca00078e0008 */
[----:B------:R-:W2:Y:S02]  /*0180*/  LDG.E R10, desc[UR4][R8.64] ;  /* 0x00000004080a7981 */ /* 0x000ea4000c1e1900 */
[----:B--2---:R-:W-:-:S13]  /*0190*/  ISETP.NE.AND P0, PT, R10, RZ, PT ;  /* 0x000000ff0a00720c */ /* 0x004fda0003f05270 */
[----:B------:R-:W-:Y:S05]  /*01a0*/  @!P0 EXIT ;  /* 0x000000000000894d */ /* 0x000fea0003800000 */
[----:B------:R-:W0:Y:S01]  /*01b0*/  LDC.64 R8, c[0x0][0x3b8] ;  /* 0x0000ee00ff087b82 */ /* 0x000e220000000a00 */
[----:B------:R-:W1:Y:S07]  /*01c0*/  LDCU.64 UR6, c[0x0][0x388] ;  /* 0x00007100ff0677ac */ /* 0x000e6e0008000a00 */
[----:B------:R-:W2:Y:S01]  /*01d0*/  LDC.64 R6, c[0x0][0x398] ;  /* 0x0000e600ff067b82 */ /* 0x000ea20000000a00 */
[----:B0-----:R-:W-:-:S06]  /*01e0*/  IMAD.WIDE.U32 R8, R5, 0x4, R8 ;  /* 0x0000000405087825 */ /* 0x001fcc00078e0008 */
[----:B------:R-:W3:Y:S01]  /*01f0*/  LDG.E R8, desc[UR4][R8.64] ;  /* 0x0000000408087981 */ /* 0x000ee2000c1e1900 */
[----:B--2---:R-:W-:-:S05]  /*0200*/  IMAD.WIDE.U32 R12, R13, 0x8, R6 ;  /* 0x000000080d0c7825 */ /* 0x004fca00078e0006 */
[----:B------:R-:W2:Y:S01]  /*0210*/  LDG.E.64 R6, desc[UR4][R12.64] ;  /* 0x000000040c067981 */ /* 0x000ea2000c1e1b00 */
[----:B------:R-:W-:-:S05]  /*0220*/  I2FP.F32.U32 R5, R10 ;  /* 0x0000000a00057245 */ /* 0x000fca0000201000 */
[----:B---3--:R-:W-:-:S06]  /*0230*/  FMUL R5, R8, R5 ;  /* 0x0000000508057220 */ /* 0x008fcc0000400000 */
[----:B------:R-:W2:Y:S02]  /*0240*/  F2I.U32.TRUNC.NTZ R5, R5 ;  /* 0x0000000500057305 */ /* 0x000ea4000020f000 */
[----:B--2---:R-:W-:-:S05]  /*0250*/  IADD3 R6, P0, PT, R6, R5, RZ ;  /* 0x0000000506067210 */ /* 0x004fca0007f1e0ff */
[----:B------:R-:W-:Y:S01]  /*0260*/  IMAD.X R7, RZ, RZ, R7, P0 ;  /* 0x000000ffff077224 */ /* 0x000fe200000e0607 */
[----:B-1----:R-:W-:-:S04]  /*0270*/  LEA R10, P0, R6, UR6, 0x2 ;  /* 0x00000006060a7c11 */ /* 0x002fc8000f8010ff */
[----:B------:R-:W-:Y:S02]  /*0280*/  LEA.HI.X R11, R6, UR7, R7, 0x2, P0 ;  /* 0x00000007060b7c11 */ /* 0x000fe400080f1407 */
[----:B------:R-:W0:Y:S04]  /*0290*/  LDC.64 R6, c[0x0][0x3a0] ;  /* 0x0000e800ff067b82 */ /* 0x000e280000000a00 */
[----:B------:R-:W0:Y:S02]  /*02a0*/  LDG.E R11, desc[UR4][R10.64] ;  /* 0x000000040a0b7981 */ /* 0x000e24000c1e1900 */
[----:B0-----:R-:W-:-:S06]  /*02b0*/  IMAD.WIDE.U32 R6, R11, 0x4, R6 ;  /* 0x000000040b067825 */ /* 0x001fcc00078e0006 */
[----:B------:R-:W2:Y:S01]  /*02c0*/  LDG.E R7, desc[UR4][R6.64] ;  /* 0x0000000406077981 */ /* 0x000ea2000c1e1900 */
[----:B------:R-:W-:-:S04]  /*02d0*/  ISETP.NE.AND P0, PT, R0, -0x1, PT ;  /* 0xffffffff0000780c */ /* 0x000fc80003f05270 */
[----:B--2---:R-:W-:Y:S02]  /*02e0*/  SEL R5, R7, R4, !P0 ;  /* 0x0000000407057207 */ /* 0x004fe40004000000 */
[----:B------:R-:W-:-:S05]  /*02f0*/  SEL R4, R4, R7, !P0 ;  /* 0x0000000704047207 */ /* 0x000fca0004000000 */
[----:B------:R-:W-:Y:S01]  /*0300*/  STG.E.64 desc[UR4][R2.64], R4 ;  /* 0x0000000402007986 */ /* 0x000fe2000c101b04 */
[----:B------:R-:W-:Y:S05]  /*0310*/  EXIT ;  /* 0x000000000000794d */ /* 0x000fea0003800000 */
.L_x_0:
[----:B------:R-:W-:-:S00]  /*0320*/  BRA `(.L_x_0) ;  /* 0xfffffffc00fc7947 */ /* 0x000fc0000383ffff */
[----:B------:R-:W-:-:S00]  /*0330*/  NOP ;  /* 0x0000000000007918 */ /* 0x000fc00000000000 */
        /* <DEDUP_REMOVED lines=12> */
.L_x_1:


//--------------------- .nv.shared.reserved.0     --------------------------
	.section	.nv.shared.reserved.0,"aw",@nobits
	.weak		__nv_reservedSMEM_offset_0_alias
	.size		__nv_reservedSMEM_offset_0_alias, 0, 64
	.other		__nv_reservedSMEM_offset_0_alias,@"STO_CUDA_RESERVED_SHARED STV_DEFAULT"
__nv_reservedSMEM_offset_0_alias:
	.zero		0
	.zero		64


//--------------------- .nv.constant0._single_leg_search --------------------------
	.section	.nv.constant0._single_leg_search,"a",@progbits
	.sectionflags	@""
	.align	4
.nv.constant0._single_leg_search:
	.zero		968


//--------------------- SYMBOLS --------------------------

	.type		.nv.reservedSmem.offset0,@object
	.size		.nv.reservedSmem.offset0,0x4
